//
// Generated by NVIDIA NVVM Compiler
//
// Compiler Build ID: CL-36424714
// Cuda compilation tools, release 13.0, V13.0.88
// Based on NVVM 20.0.0
//

.version 9.0
.target sm_100
.address_size 64

	// .globl	_Z9countWordPcS_Pi
.const .align 4 .u32 len_sentence;
.const .align 4 .u32 len_word;

.visible .entry _Z9countWordPcS_Pi(
	.param .u64 .ptr .align 1 _Z9countWordPcS_Pi_param_0,
	.param .u64 .ptr .align 1 _Z9countWordPcS_Pi_param_1,
	.param .u64 .ptr .align 1 _Z9countWordPcS_Pi_param_2
)
{
	.reg .pred 	%p<4>;
	.reg .b16 	%rs<3>;
	.reg .b32 	%r<9>;
	.reg .b64 	%rd<11>;

	ld.param.u64 	%rd3, [_Z9countWordPcS_Pi_param_0];
	ld.param.u64 	%rd4, [_Z9countWordPcS_Pi_param_1];
	ld.param.u64 	%rd5, [_Z9countWordPcS_Pi_param_2];
	ld.const.u32 	%r1, [len_word];
	setp.lt.s32 	%p1, %r1, 1;
	@%p1 bra 	$L__BB0_4;
	mov.u32 	%r2, %tid.x;
	cvta.to.global.u64 	%rd1, %rd4;
	cvta.to.global.u64 	%rd2, %rd3;
	mov.b32 	%r8, 0;
	bra.uni 	$L__BB0_3;
$L__BB0_2:
	add.s32 	%r8, %r8, 1;
	setp.eq.s32 	%p3, %r8, %r1;
	@%p3 bra 	$L__BB0_4;
$L__BB0_3:
	cvt.u64.u32 	%rd6, %r8;
	add.s64 	%rd7, %rd1, %rd6;
	ld.global.u8 	%rs1, [%rd7];
	add.s32 	%r6, %r8, %r2;
	cvt.u64.u32 	%rd8, %r6;
	add.s64 	%rd9, %rd2, %rd8;
	ld.global.u8 	%rs2, [%rd9];
	setp.eq.s16 	%p2, %rs1, %rs2;
	@%p2 bra 	$L__BB0_2;
	bra.uni 	$L__BB0_5;
$L__BB0_4:
	cvta.to.global.u64 	%rd10, %rd5;
	atom.global.add.u32 	%r7, [%rd10], 1;
$L__BB0_5:
	ret;

}


// ===== COMPILED SASS (sm_100) =====

	.target	sm_100

	.elftype	@"ET_EXEC"


//--------------------- .note.nv.tkinfo           --------------------------
	.section	.note.nv.tkinfo,"",@"SHT_NOTE"
	.sectionflags	@"SHF_NOTE_NV_TKINFO"
	.tkinfo
        /*0018*/ 	.word	0x00000002
        /*0030*/ 	.string	""
        /*0030*/ 	.string	"ptxas"
        /*0030*/ 	.string	"Cuda compilation tools, release 13.0, V13.0.88"
        /*0030*/ 	.string	"Build cuda_13.0.r13.0/compiler.36424714_0"
        /*0030*/ 	.string	"-arch sm_100 -m 64 "



//--------------------- .note.nv.cuinfo           --------------------------
	.section	.note.nv.cuinfo,"",@"SHT_NOTE"
	.sectionflags	@"SHF_NOTE_NV_CUINFO"
        /*0018*/ 	.short	0x0002
        /*001a*/ 	.short	0x0064
        /*001c*/ 	.short	0x0082
	.zero		2


//--------------------- .nv.info                  --------------------------
	.section	.nv.info,"",@"SHT_CUDA_INFO"
	.align	4


	//----- nvinfo : EIATTR_REGCOUNT
	.align		4
        /*0000*/ 	.byte	0x04, 0x2f
        /*0002*/ 	.short	(.L_3 - .L_2)
	.align		4
.L_2:
        /*0004*/ 	.word	index@(_Z9countWordPcS_Pi)
        /*0008*/ 	.word	0x00000008


	//----- nvinfo : EIATTR_FRAME_SIZE
	.align		4
.L_3:
        /*000c*/ 	.byte	0x04, 0x11
        /*000e*/ 	.short	(.L_5 - .L_4)
	.align		4
.L_4:
        /*0010*/ 	.word	index@(_Z9countWordPcS_Pi)
        /*0014*/ 	.word	0x00000000


	//----- nvinfo : EIATTR_MIN_STACK_SIZE
	.align		4
.L_5:
        /*0018*/ 	.byte	0x04, 0x12
        /*001a*/ 	.short	(.L_7 - .L_6)
	.align		4
.L_6:
        /*001c*/ 	.word	index@(_Z9countWordPcS_Pi)
        /*0020*/ 	.word	0x00000000
.L_7:


//--------------------- .nv.compat                --------------------------
	.section	.nv.compat,"",@"SHT_CUDA_COMPAT_INFO"
	.align	4
        /*0000*/ 	.byte	0x02, 0x09, 0x00, 0x00, 0x02, 0x02, 0x01, 0x00, 0x02, 0x05, 0x05, 0x00, 0x03, 0x07, 0x01, 0x01
        /*0010*/ 	.byte	0x02, 0x03, 0x00, 0x00, 0x02, 0x06, 0x01, 0x00, 0x04, 0x0b, 0x08, 0x00, 0x09, 0x00, 0x00, 0x00
        /*0020*/ 	.byte	0x00, 0x00, 0x00, 0x00


//--------------------- .nv.info._Z9countWordPcS_Pi --------------------------
	.section	.nv.info._Z9countWordPcS_Pi,"",@"SHT_CUDA_INFO"
	.sectionflags	@""
	.align	4


	//----- nvinfo : EIATTR_CUDA_API_VERSION
	.align		4
        /*0000*/ 	.byte	0x04, 0x37
        /*0002*/ 	.short	(.L_9 - .L_8)
.L_8:
        /*0004*/ 	.word	0x00000082


	//----- nvinfo : EIATTR_KPARAM_INFO
	.align		4
.L_9:
        /*0008*/ 	.byte	0x04, 0x17
        /*000a*/ 	.short	(.L_11 - .L_10)
.L_10:
        /*000c*/ 	.word	0x00000000
        /*0010*/ 	.short	0x0002
        /*0012*/ 	.short	0x0010
        /*0014*/ 	.byte	0x00, 0xf5, 0x21, 0x00


	//----- nvinfo : EIATTR_KPARAM_INFO
	.align		4
.L_11:
        /*0018*/ 	.byte	0x04, 0x17
        /*001a*/ 	.short	(.L_13 - .L_12)
.L_12:
        /*001c*/ 	.word	0x00000000
        /*0020*/ 	.short	0x0001
        /*0022*/ 	.short	0x0008
        /*0024*/ 	.byte	0x00, 0xf5, 0x21, 0x00


	//----- nvinfo : EIATTR_KPARAM_INFO
	.align		4
.L_13:
        /*0028*/ 	.byte	0x04, 0x17
        /*002a*/ 	.short	(.L_15 - .L_14)
.L_14:
        /*002c*/ 	.word	0x00000000
        /*0030*/ 	.short	0x0000
        /*0032*/ 	.short	0x0000
        /*0034*/ 	.byte	0x00, 0xf5, 0x21, 0x00


	//----- nvinfo : EIATTR_SPARSE_MMA_MASK
	.align		4
.L_15:
        /*0038*/ 	.byte	0x03, 0x50
        /*003a*/ 	.short	0x0000


	//----- nvinfo : EIATTR_MAXREG_COUNT
	.align		4
        /*003c*/ 	.byte	0x03, 0x1b
        /*003e*/ 	.short	0x00ff


	//----- nvinfo : EIATTR_MERCURY_ISA_VERSION
	.align		4
        /*0040*/ 	.byte	0x03, 0x5f
        /*0042*/ 	.short	0x0101


	//----- nvinfo : EIATTR_INT_WARP_WIDE_INSTR_OFFSETS
	.align		4
        /*0044*/ 	.byte	0x04, 0x31
        /*0046*/ 	.short	(.L_17 - .L_16)


	//   ....[0]....
.L_16:
        /*0048*/ 	.word	0x00000190


	//----- nvinfo : EIATTR_VRC_CTA_INIT_COUNT
	.align		4
.L_17:
        /*004c*/ 	.byte	0x02, 0x4a
	.zero		1
	.zero		1


	//----- nvinfo : EIATTR_EXIT_INSTR_OFFSETS
	.align		4
        /*0050*/ 	.byte	0x04, 0x1c
        /*0052*/ 	.short	(.L_19 - .L_18)


	//   ....[0]....
.L_18:
        /*0054*/ 	.word	0x00000150


	//   ....[1]....
        /*0058*/ 	.word	0x000001e0


	//----- nvinfo : EIATTR_CBANK_PARAM_SIZE
	.align		4
.L_19:
        /*005c*/ 	.byte	0x03, 0x19
        /*005e*/ 	.short	0x0018


	//----- nvinfo : EIATTR_PARAM_CBANK
	.align		4
        /*0060*/ 	.byte	0x04, 0x0a
        /*0062*/ 	.short	(.L_21 - .L_20)
	.align		4
.L_20:
        /*0064*/ 	.word	index@(.nv.constant0._Z9countWordPcS_Pi)
        /*0068*/ 	.short	0x0380
        /*006a*/ 	.short	0x0018


	//----- nvinfo : EIATTR_SW_WAR
	.align		4
.L_21:
        /*006c*/ 	.byte	0x04, 0x36
        /*006e*/ 	.short	(.L_23 - .L_22)
.L_22:
        /*0070*/ 	.word	0x00000008
.L_23:


//--------------------- .nv.callgraph             --------------------------
	.section	.nv.callgraph,"",@"SHT_CUDA_CALLGRAPH"
	.align	4
	.sectionentsize	8
	.align		4
        /*0000*/ 	.word	0x00000000
	.align		4
        /*0004*/ 	.word	0xffffffff
	.align		4
        /*0008*/ 	.word	0x00000000
	.align		4
        /*000c*/ 	.word	0xfffffffe
	.align		4
        /*0010*/ 	.word	0x00000000
	.align		4
        /*0014*/ 	.word	0xfffffffd
	.align		4
        /*0018*/ 	.word	0x00000000
	.align		4
        /*001c*/ 	.word	0xfffffffc


//--------------------- .nv.constant3             --------------------------
	.section	.nv.constant3,"a",@progbits
	.align	4
.nv.constant3:
	.type		len_sentence,@object
	.size		len_sentence,(len_word - len_sentence)
len_sentence:
	.zero		4
	.type		len_word,@object
	.size		len_word,(.L_1 - len_word)
len_word:
	.zero		4
.L_1:


//--------------------- .text._Z9countWordPcS_Pi  --------------------------
	.section	.text._Z9countWordPcS_Pi,"ax",@progbits
	.align	128
        .global         _Z9countWordPcS_Pi
        .type           _Z9countWordPcS_Pi,@function
        .size           _Z9countWordPcS_Pi,(.L_x_3 - _Z9countWordPcS_Pi)
        .other          _Z9countWordPcS_Pi,@"STO_CUDA_ENTRY STV_DEFAULT"
_Z9countWordPcS_Pi:
.text._Z9countWordPcS_Pi:
[----:B------:R-:W-:Y:S01]  /*0000*/  LDC R1, c[0x0][0x37c] ;  /* 0x0000df00ff017b82 */ /* 0x000fe20000000800 */
[----:B------:R-:W0:Y:S01]  /*0010*/  LDCU UR4, c[0x3][0x4] ;  /* 0x00c00080ff0477ac */ /* 0x000e220008000800 */
[----:B------:R-:W1:Y:S01]  /*0020*/  LDCU.64 UR6, c[0x0][0x358] ;  /* 0x00006b00ff0677ac */ /* 0x000e620008000a00 */
[----:B0-----:R-:W-:-:S09]  /*0030*/  UISETP.GE.AND UP0, UPT, UR4, 0x1, UPT ;  /* 0x000000010400788c */ /* 0x001fd2000bf06270 */
[----:B-1----:R-:W-:Y:S05]  /*0040*/  BRA.U !UP0, `(.L_x_0) ;  /* 0x0000000108487547 */ /* 0x002fea000b800000 */
[----:B------:R-:W0:Y:S01]  /*0050*/  S2R R0, SR_TID.X ;  /* 0x0000000000007919 */ /* 0x000e220000002100 */
[----:B------:R-:W1:Y:S01]  /*0060*/  LDCU UR9, c[0x3][0x4] ;  /* 0x00c00080ff0977ac */ /* 0x000e620008000800 */
[----:B------:R-:W2:Y:S01]  /*0070*/  LDCU.128 UR12, c[0x0][0x380] ;  /* 0x00007000ff0c77ac */ /* 0x000ea20008000c00 */
[----:B------:R-:W-:-:S05]  /*0080*/  UMOV UR4, URZ ;  /* 0x000000ff00047c82 */ /* 0x000fca0008000000 */
.L_x_1:
[----:B0-----:R-:W-:Y:S01]  /*0090*/  VIADD R4, R0, UR4 ;  /* 0x0000000400047c36 */ /* 0x001fe20008000000 */
[----:B--2---:R-:W-:-:S04]  /*00a0*/  UIADD3 UR5, UP0, UPT, UR4, UR14, URZ ;  /* 0x0000000e04057290 */ /* 0x004fc8000ff1e0ff */
[----:B------:R-:W-:Y:S01]  /*00b0*/  UIADD3.X UR8, UPT, UPT, URZ, UR15, URZ, UP0, !UPT ;  /* 0x0000000fff087290 */ /* 0x000fe200087fe4ff */
[----:B------:R-:W-:Y:S01]  /*00c0*/  IADD3 R4, P0, PT, R4, UR12, RZ ;  /* 0x0000000c04047c10 */ /* 0x000fe2000ff1e0ff */
[----:B------:R-:W-:-:S04]  /*00d0*/  IMAD.U32 R2, RZ, RZ, UR5 ;  /* 0x00000005ff027e24 */ /* 0x000fc8000f8e00ff */
[----:B------:R-:W-:Y:S01]  /*00e0*/  IMAD.X R5, RZ, RZ, UR13, P0 ;  /* 0x0000000dff057e24 */ /* 0x000fe200080e06ff */
[----:B------:R-:W-:-:S05]  /*00f0*/  MOV R3, UR8 ;  /* 0x0000000800037c02 */ /* 0x000fca0008000f00 */
[----:B------:R-:W2:Y:S04]  /*0100*/  LDG.E.U8 R2, desc[UR6][R2.64] ;  /* 0x0000000602027981 */ /* 0x000ea8000c1e1100 */
[----:B------:R-:W2:Y:S01]  /*0110*/  LDG.E.U8 R5, desc[UR6][R4.64] ;  /* 0x0000000604057981 */ /* 0x000ea2000c1e1100 */
[----:B------:R-:W-:-:S04]  /*0120*/  UIADD3 UR4, UPT, UPT, UR4, 0x1, URZ ;  /* 0x0000000104047890 */ /* 0x000fc8000fffe0ff */
[----:B-1----:R-:W-:Y:S01]  /*0130*/  UISETP.NE.AND UP0, UPT, UR4, UR9, UPT ;  /* 0x000000090400728c */ /* 0x002fe2000bf05270 */
[----:B--2---:R-:W-:-:S13]  /*0140*/  ISETP.NE.AND P0, PT, R2, R5, PT ;  /* 0x000000050200720c */ /* 0x004fda0003f05270 */
[----:B------:R-:W-:Y:S05]  /*0150*/  @P0 EXIT ;  /* 0x000000000000094d */ /* 0x000fea0003800000 */
[----:B------:R-:W-:Y:S05]  /*0160*/  BRA.U UP0, `(.L_x_1) ;  /* 0xfffffffd00c87547 */ /* 0x000fea000b83ffff */
.L_x_0:
[----:B------:R-:W0:Y:S01]  /*0170*/  S2R R0, SR_LANEID ;  /* 0x0000000000007919 */ /* 0x000e220000000000 */
[----:B------:R-:W1:Y:S01]  /*0180*/  LDC.64 R2, c[0x0][0x390] ;  /* 0x0000e400ff027b82 */ /* 0x000e620000000a00 */
[----:B------:R-:W-:Y:S02]  /*0190*/  VOTEU.ANY UR5, UPT, PT ;  /* 0x0000000000057886 */ /* 0x000fe400038e0100 */
[----:B------:R-:W-:Y:S02]  /*01a0*/  UFLO.U32 UR8, UR5 ;  /* 0x00000005000872bd */ /* 0x000fe400080e0000 */
[----:B------:R-:W1:Y:S04]  /*01b0*/  POPC R5, UR5 ;  /* 0x0000000500057d09 */ /* 0x000e680008000000 */
[----:B0-----:R-:W-:-:S13]  /*01c0*/  ISETP.EQ.U32.AND P0, PT, R0, UR8, PT ;  /* 0x0000000800007c0c */ /* 0x001fda000bf02070 */
[----:B-1----:R-:W-:Y:S01]  /*01d0*/  @P0 REDG.E.ADD.STRONG.GPU desc[UR6][R2.64], R5 ;  /* 0x000000050200098e */ /* 0x002fe2000c12e106 */
[----:B------:R-:W-:Y:S05]  /*01e0*/  EXIT ;  /* 0x000000000000794d */ /* 0x000fea0003800000 */
.L_x_2:
[----:B------:R-:W-:-:S00]  /*01f0*/  BRA `(.L_x_2) ;  /* 0xfffffffc00fc7947 */ /* 0x000fc0000383ffff */
[----:B------:R-:W-:-:S00]  /*0200*/  NOP ;  /* 0x0000000000007918 */ /* 0x000fc00000000000 */
[----:B------:R-:W-:-:S00]  /*0210*/  NOP ;  /* 0x0000000000007918 */ /* 0x000fc00000000000 */
[----:B------:R-:W-:-:S00]  /*0220*/  NOP ;  /* 0x0000000000007918 */ /* 0x000fc00000000000 */
[----:B------:R-:W-:-:S00]  /*0230*/  NOP ;  /* 0x0000000000007918 */ /* 0x000fc00000000000 */
[----:B------:R-:W-:-:S00]  /*0240*/  NOP ;  /* 0x0000000000007918 */ /* 0x000fc00000000000 */
[----:B------:R-:W-:-:S00]  /*0250*/  NOP ;  /* 0x0000000000007918 */ /* 0x000fc00000000000 */
[----:B------:R-:W-:-:S00]  /*0260*/  NOP ;  /* 0x0000000000007918 */ /* 0x000fc00000000000 */
[----:B------:R-:W-:-:S00]  /*0270*/  NOP ;  /* 0x0000000000007918 */ /* 0x000fc00000000000 */
.L_x_3:


//--------------------- .nv.shared.reserved.0     --------------------------
	.section	.nv.shared.reserved.0,"aw",@nobits
	.weak		__nv_reservedSMEM_offset_0_alias
	.size		__nv_reservedSMEM_offset_0_alias, 0, 64
	.other		__nv_reservedSMEM_offset_0_alias,@"STO_CUDA_RESERVED_SHARED STV_DEFAULT"
__nv_reservedSMEM_offset_0_alias:
	.zero		0
	.zero		64


//--------------------- .nv.constant0._Z9countWordPcS_Pi --------------------------
	.section	.nv.constant0._Z9countWordPcS_Pi,"a",@progbits
	.sectionflags	@""
	.align	4
.nv.constant0._Z9countWordPcS_Pi:
	.zero		920


//--------------------- SYMBOLS --------------------------

	.type		.nv.reservedSmem.offset0,@object
	.size		.nv.reservedSmem.offset0,0x4
